//
// Generated by NVIDIA NVVM Compiler
//
// Compiler Build ID: CL-36424714
// Cuda compilation tools, release 13.0, V13.0.88
// Based on NVVM 20.0.0
//

.version 9.0
.target sm_100
.address_size 64

	// .globl	_Z14backpropKernelPfS_S_ii

.visible .entry _Z14backpropKernelPfS_S_ii(
	.param .u64 .ptr .align 1 _Z14backpropKernelPfS_S_ii_param_0,
	.param .u64 .ptr .align 1 _Z14backpropKernelPfS_S_ii_param_1,
	.param .u64 .ptr .align 1 _Z14backpropKernelPfS_S_ii_param_2,
	.param .u32 _Z14backpropKernelPfS_S_ii_param_3,
	.param .u32 _Z14backpropKernelPfS_S_ii_param_4
)
{
	.reg .pred 	%p<2>;
	.reg .b32 	%r<8>;
	.reg .b32 	%f<4>;
	.reg .b64 	%rd<11>;

	ld.param.u64 	%rd1, [_Z14backpropKernelPfS_S_ii_param_0];
	ld.param.u64 	%rd2, [_Z14backpropKernelPfS_S_ii_param_1];
	ld.param.u64 	%rd3, [_Z14backpropKernelPfS_S_ii_param_2];
	ld.param.u32 	%r2, [_Z14backpropKernelPfS_S_ii_param_3];
	ld.param.u32 	%r3, [_Z14backpropKernelPfS_S_ii_param_4];
	mov.u32 	%r4, %ctaid.x;
	mov.u32 	%r5, %ntid.x;
	mov.u32 	%r6, %tid.x;
	mad.lo.s32 	%r1, %r4, %r5, %r6;
	mul.lo.s32 	%r7, %r3, %r2;
	setp.ge.s32 	%p1, %r1, %r7;
	@%p1 bra 	$L__BB0_2;
	cvta.to.global.u64 	%rd4, %rd1;
	cvta.to.global.u64 	%rd5, %rd2;
	cvta.to.global.u64 	%rd6, %rd3;
	mul.wide.s32 	%rd7, %r1, 4;
	add.s64 	%rd8, %rd4, %rd7;
	ld.global.f32 	%f1, [%rd8];
	add.s64 	%rd9, %rd5, %rd7;
	ld.global.f32 	%f2, [%rd9];
	sub.f32 	%f3, %f1, %f2;
	add.s64 	%rd10, %rd6, %rd7;
	st.global.f32 	[%rd10], %f3;
$L__BB0_2:
	ret;

}


// ===== COMPILED SASS (sm_100) =====

	.target	sm_100

	.elftype	@"ET_EXEC"


//--------------------- .note.nv.tkinfo           --------------------------
	.section	.note.nv.tkinfo,"",@"SHT_NOTE"
	.sectionflags	@"SHF_NOTE_NV_TKINFO"
	.tkinfo
        /*0018*/ 	.word	0x00000002
        /*0030*/ 	.string	""
        /*0030*/ 	.string	"ptxas"
        /*0030*/ 	.string	"Cuda compilation tools, release 13.0, V13.0.88"
        /*0030*/ 	.string	"Build cuda_13.0.r13.0/compiler.36424714_0"
        /*0030*/ 	.string	"-arch sm_100 -m 64 "



//--------------------- .note.nv.cuinfo           --------------------------
	.section	.note.nv.cuinfo,"",@"SHT_NOTE"
	.sectionflags	@"SHF_NOTE_NV_CUINFO"
        /*0018*/ 	.short	0x0002
        /*001a*/ 	.short	0x0064
        /*001c*/ 	.short	0x0082
	.zero		2


//--------------------- .nv.info                  --------------------------
	.section	.nv.info,"",@"SHT_CUDA_INFO"
	.align	4


	//----- nvinfo : EIATTR_REGCOUNT
	.align		4
        /*0000*/ 	.byte	0x04, 0x2f
        /*0002*/ 	.short	(.L_1 - .L_0)
	.align		4
.L_0:
        /*0004*/ 	.word	index@(_Z14backpropKernelPfS_S_ii)
        /*0008*/ 	.word	0x0000000c


	//----- nvinfo : EIATTR_FRAME_SIZE
	.align		4
.L_1:
        /*000c*/ 	.byte	0x04, 0x11
        /*000e*/ 	.short	(.L_3 - .L_2)
	.align		4
.L_2:
        /*0010*/ 	.word	index@(_Z14backpropKernelPfS_S_ii)
        /*0014*/ 	.word	0x00000000


	//----- nvinfo : EIATTR_MIN_STACK_SIZE
	.align		4
.L_3:
        /*0018*/ 	.byte	0x04, 0x12
        /*001a*/ 	.short	(.L_5 - .L_4)
	.align		4
.L_4:
        /*001c*/ 	.word	index@(_Z14backpropKernelPfS_S_ii)
        /*0020*/ 	.word	0x00000000
.L_5:


//--------------------- .nv.compat                --------------------------
	.section	.nv.compat,"",@"SHT_CUDA_COMPAT_INFO"
	.align	4
        /*0000*/ 	.byte	0x02, 0x09, 0x00, 0x00, 0x02, 0x02, 0x01, 0x00, 0x02, 0x05, 0x05, 0x00, 0x03, 0x07, 0x01, 0x01
        /*0010*/ 	.byte	0x02, 0x03, 0x00, 0x00, 0x02, 0x06, 0x01, 0x00, 0x04, 0x0b, 0x08, 0x00, 0x09, 0x00, 0x00, 0x00
        /*0020*/ 	.byte	0x00, 0x00, 0x00, 0x00


//--------------------- .nv.info._Z14backpropKernelPfS_S_ii --------------------------
	.section	.nv.info._Z14backpropKernelPfS_S_ii,"",@"SHT_CUDA_INFO"
	.sectionflags	@""
	.align	4


	//----- nvinfo : EIATTR_CUDA_API_VERSION
	.align		4
        /*0000*/ 	.byte	0x04, 0x37
        /*0002*/ 	.short	(.L_7 - .L_6)
.L_6:
        /*0004*/ 	.word	0x00000082


	//----- nvinfo : EIATTR_KPARAM_INFO
	.align		4
.L_7:
        /*0008*/ 	.byte	0x04, 0x17
        /*000a*/ 	.short	(.L_9 - .L_8)
.L_8:
        /*000c*/ 	.word	0x00000000
        /*0010*/ 	.short	0x0004
        /*0012*/ 	.short	0x001c
        /*0014*/ 	.byte	0x00, 0xf0, 0x11, 0x00


	//----- nvinfo : EIATTR_KPARAM_INFO
	.align		4
.L_9:
        /*0018*/ 	.byte	0x04, 0x17
        /*001a*/ 	.short	(.L_11 - .L_10)
.L_10:
        /*001c*/ 	.word	0x00000000
        /*0020*/ 	.short	0x0003
        /*0022*/ 	.short	0x0018
        /*0024*/ 	.byte	0x00, 0xf0, 0x11, 0x00


	//----- nvinfo : EIATTR_KPARAM_INFO
	.align		4
.L_11:
        /*0028*/ 	.byte	0x04, 0x17
        /*002a*/ 	.short	(.L_13 - .L_12)
.L_12:
        /*002c*/ 	.word	0x00000000
        /*0030*/ 	.short	0x0002
        /*0032*/ 	.short	0x0010
        /*0034*/ 	.byte	0x00, 0xf5, 0x21, 0x00


	//----- nvinfo : EIATTR_KPARAM_INFO
	.align		4
.L_13:
        /*0038*/ 	.byte	0x04, 0x17
        /*003a*/ 	.short	(.L_15 - .L_14)
.L_14:
        /*003c*/ 	.word	0x00000000
        /*0040*/ 	.short	0x0001
        /*0042*/ 	.short	0x0008
        /*0044*/ 	.byte	0x00, 0xf5, 0x21, 0x00


	//----- nvinfo : EIATTR_KPARAM_INFO
	.align		4
.L_15:
        /*0048*/ 	.byte	0x04, 0x17
        /*004a*/ 	.short	(.L_17 - .L_16)
.L_16:
        /*004c*/ 	.word	0x00000000
        /*0050*/ 	.short	0x0000
        /*0052*/ 	.short	0x0000
        /*0054*/ 	.byte	0x00, 0xf5, 0x21, 0x00


	//----- nvinfo : EIATTR_SPARSE_MMA_MASK
	.align		4
.L_17:
        /*0058*/ 	.byte	0x03, 0x50
        /*005a*/ 	.short	0x0000


	//----- nvinfo : EIATTR_MAXREG_COUNT
	.align		4
        /*005c*/ 	.byte	0x03, 0x1b
        /*005e*/ 	.short	0x00ff


	//----- nvinfo : EIATTR_MERCURY_ISA_VERSION
	.align		4
        /*0060*/ 	.byte	0x03, 0x5f
        /*0062*/ 	.short	0x0101


	//----- nvinfo : EIATTR_VRC_CTA_INIT_COUNT
	.align		4
        /*0064*/ 	.byte	0x02, 0x4a
	.zero		1
	.zero		1


	//----- nvinfo : EIATTR_EXIT_INSTR_OFFSETS
	.align		4
        /*0068*/ 	.byte	0x04, 0x1c
        /*006a*/ 	.short	(.L_19 - .L_18)


	//   ....[0]....
.L_18:
        /*006c*/ 	.word	0x00000080


	//   ....[1]....
        /*0070*/ 	.word	0x00000140


	//----- nvinfo : EIATTR_CBANK_PARAM_SIZE
	.align		4
.L_19:
        /*0074*/ 	.byte	0x03, 0x19
        /*0076*/ 	.short	0x0020


	//----- nvinfo : EIATTR_PARAM_CBANK
	.align		4
        /*0078*/ 	.byte	0x04, 0x0a
        /*007a*/ 	.short	(.L_21 - .L_20)
	.align		4
.L_20:
        /*007c*/ 	.word	index@(.nv.constant0._Z14backpropKernelPfS_S_ii)
        /*0080*/ 	.short	0x0380
        /*0082*/ 	.short	0x0020


	//----- nvinfo : EIATTR_SW_WAR
	.align		4
.L_21:
        /*0084*/ 	.byte	0x04, 0x36
        /*0086*/ 	.short	(.L_23 - .L_22)
.L_22:
        /*0088*/ 	.word	0x00000008
.L_23:


//--------------------- .nv.callgraph             --------------------------
	.section	.nv.callgraph,"",@"SHT_CUDA_CALLGRAPH"
	.align	4
	.sectionentsize	8
	.align		4
        /*0000*/ 	.word	0x00000000
	.align		4
        /*0004*/ 	.word	0xffffffff
	.align		4
        /*0008*/ 	.word	0x00000000
	.align		4
        /*000c*/ 	.word	0xfffffffe
	.align		4
        /*0010*/ 	.word	0x00000000
	.align		4
        /*0014*/ 	.word	0xfffffffd
	.align		4
        /*0018*/ 	.word	0x00000000
	.align		4
        /*001c*/ 	.word	0xfffffffc


//--------------------- .text._Z14backpropKernelPfS_S_ii --------------------------
	.section	.text._Z14backpropKernelPfS_S_ii,"ax",@progbits
	.align	128
        .global         _Z14backpropKernelPfS_S_ii
        .type           _Z14backpropKernelPfS_S_ii,@function
        .size           _Z14backpropKernelPfS_S_ii,(.L_x_1 - _Z14backpropKernelPfS_S_ii)
        .other          _Z14backpropKernelPfS_S_ii,@"STO_CUDA_ENTRY STV_DEFAULT"
_Z14backpropKernelPfS_S_ii:
.text._Z14backpropKernelPfS_S_ii:
[----:B------:R-:W-:Y:S01]  /*0000*/  LDC R1, c[0x0][0x37c] ;  /* 0x0000df00ff017b82 */ /* 0x000fe20000000800 */
[----:B------:R-:W0:Y:S07]  /*0010*/  S2R R0, SR_TID.X ;  /* 0x0000000000007919 */ /* 0x000e2e0000002100 */
[----:B------:R-:W0:Y:S01]  /*0020*/  S2UR UR6, SR_CTAID.X ;  /* 0x00000000000679c3 */ /* 0x000e220000002500 */
[----:B------:R-:W1:Y:S07]  /*0030*/  LDCU.64 UR4, c[0x0][0x398] ;  /* 0x00007300ff0477ac */ /* 0x000e6e0008000a00 */
[----:B------:R-:W0:Y:S01]  /*0040*/  LDC R9, c[0x0][0x360] ;  /* 0x0000d800ff097b82 */ /* 0x000e220000000800 */
[----:B-1----:R-:W-:Y:S01]  /*0050*/  UIMAD UR4, UR5, UR4, URZ ;  /* 0x00000004050472a4 */ /* 0x002fe2000f8e02ff */
[----:B0-----:R-:W-:-:S05]  /*0060*/  IMAD R9, R9, UR6, R0 ;  /* 0x0000000609097c24 */ /* 0x001fca000f8e0200 */
[----:B------:R-:W-:-:S13]  /*0070*/  ISETP.GE.AND P0, PT, R9, UR4, PT ;  /* 0x0000000409007c0c */ /* 0x000fda000bf06270 */
[----:B------:R-:W-:Y:S05]  /*0080*/  @P0 EXIT ;  /* 0x000000000000094d */ /* 0x000fea0003800000 */
[----:B------:R-:W0:Y:S01]  /*0090*/  LDC.64 R2, c[0x0][0x380] ;  /* 0x0000e000ff027b82 */ /* 0x000e220000000a00 */
[----:B------:R-:W1:Y:S07]  /*00a0*/  LDCU.64 UR4, c[0x0][0x358] ;  /* 0x00006b00ff0477ac */ /* 0x000e6e0008000a00 */
[----:B------:R-:W2:Y:S08]  /*00b0*/  LDC.64 R4, c[0x0][0x388] ;  /* 0x0000e200ff047b82 */ /* 0x000eb00000000a00 */
[----:B------:R-:W3:Y:S01]  /*00c0*/  LDC.64 R6, c[0x0][0x390] ;  /* 0x0000e400ff067b82 */ /* 0x000ee20000000a00 */
[----:B0-----:R-:W-:-:S06]  /*00d0*/  IMAD.WIDE R2, R9, 0x4, R2 ;  /* 0x0000000409027825 */ /* 0x001fcc00078e0202 */
[----:B-1----:R-:W4:Y:S01]  /*00e0*/  LDG.E R2, desc[UR4][R2.64] ;  /* 0x0000000402027981 */ /* 0x002f22000c1e1900 */
[----:B--2---:R-:W-:-:S06]  /*00f0*/  IMAD.WIDE R4, R9, 0x4, R4 ;  /* 0x0000000409047825 */ /* 0x004fcc00078e0204 */
[----:B------:R-:W4:Y:S01]  /*0100*/  LDG.E R5, desc[UR4][R4.64] ;  /* 0x0000000404057981 */ /* 0x000f22000c1e1900 */
[----:B---3--:R-:W-:-:S04]  /*0110*/  IMAD.WIDE R6, R9, 0x4, R6 ;  /* 0x0000000409067825 */ /* 0x008fc800078e0206 */
[----:B----4-:R-:W-:-:S05]  /*0120*/  FADD R9, R2, -R5 ;  /* 0x8000000502097221 */ /* 0x010fca0000000000 */
[----:B------:R-:W-:Y:S01]  /*0130*/  STG.E desc[UR4][R6.64], R9 ;  /* 0x0000000906007986 */ /* 0x000fe2000c101904 */
[----:B------:R-:W-:Y:S05]  /*0140*/  EXIT ;  /* 0x000000000000794d */ /* 0x000fea0003800000 */
.L_x_0:
[----:B------:R-:W-:-:S00]  /*0150*/  BRA `(.L_x_0) ;  /* 0xfffffffc00fc7947 */ /* 0x000fc0000383ffff */
[----:B------:R-:W-:-:S00]  /*0160*/  NOP ;  /* 0x0000000000007918 */ /* 0x000fc00000000000 */
        /* <DEDUP_REMOVED lines=9> */
.L_x_1:


//--------------------- .nv.shared.reserved.0     --------------------------
	.section	.nv.shared.reserved.0,"aw",@nobits
	.weak		__nv_reservedSMEM_offset_0_alias
	.size		__nv_reservedSMEM_offset_0_alias, 0, 64
	.other		__nv_reservedSMEM_offset_0_alias,@"STO_CUDA_RESERVED_SHARED STV_DEFAULT"
__nv_reservedSMEM_offset_0_alias:
	.zero		0
	.zero		64


//--------------------- .nv.constant0._Z14backpropKernelPfS_S_ii --------------------------
	.section	.nv.constant0._Z14backpropKernelPfS_S_ii,"a",@progbits
	.sectionflags	@""
	.align	4
.nv.constant0._Z14backpropKernelPfS_S_ii:
	.zero		928


//--------------------- SYMBOLS --------------------------

	.type		.nv.reservedSmem.offset0,@object
	.size		.nv.reservedSmem.offset0,0x4
